//
// Generated by NVIDIA NVVM Compiler
//
// Compiler Build ID: CL-36424714
// Cuda compilation tools, release 13.0, V13.0.88
// Based on NVVM 20.0.0
//

.version 9.0
.target sm_100
.address_size 64

	// .globl	_Z4busyimPf

.visible .entry _Z4busyimPf(
	.param .u32 _Z4busyimPf_param_0,
	.param .u64 _Z4busyimPf_param_1,
	.param .u64 .ptr .align 1 _Z4busyimPf_param_2
)
{
	.reg .pred 	%p<24>;
	.reg .b32 	%r<41>;
	.reg .b32 	%f<170>;
	.reg .b64 	%rd<16>;

	ld.param.u32 	%r11, [_Z4busyimPf_param_0];
	ld.param.u64 	%rd8, [_Z4busyimPf_param_1];
	ld.param.u64 	%rd9, [_Z4busyimPf_param_2];
	cvta.to.global.u64 	%rd1, %rd9;
	mov.u32 	%r12, %tid.x;
	mov.u32 	%r13, %ctaid.x;
	mov.u32 	%r14, %ntid.x;
	mad.lo.s32 	%r15, %r13, %r14, %r12;
	cvt.u64.u32 	%rd15, %r15;
	mov.u32 	%r16, %nctaid.x;
	mul.lo.s32 	%r17, %r16, %r14;
	cvt.u64.u32 	%rd3, %r17;
	setp.le.u64 	%p1, %rd8, %rd15;
	@%p1 bra 	$L__BB0_11;
	setp.ne.s32 	%p2, %r11, 0;
	@%p2 bra 	$L__BB0_2;
	bra.uni 	$L__BB0_12;
$L__BB0_2:
	and.b32  	%r1, %r11, 3;
	and.b32  	%r18, %r11, -4;
	neg.s32 	%r2, %r18;
$L__BB0_3:
	setp.lt.u32 	%p3, %r11, 4;
	cvt.u32.u64 	%r40, %rd15;
	mov.f32 	%f169, 0f00000000;
	@%p3 bra 	$L__BB0_6;
	mov.f32 	%f169, 0f00000000;
	mov.u32 	%r38, %r2;
$L__BB0_5:
	mad.lo.s32 	%r19, %r40, 1103515245, 12345;
	shr.u32 	%r20, %r19, 15;
	and.b32  	%r21, %r20, 65534;
	cvt.rn.f32.u32 	%f12, %r21;
	neg.f32 	%f13, %f12;
	mov.f32 	%f14, 0f40000000;
	add.rn.f32 	%f15, %f14, %f13;
	setp.eq.s32 	%p4, %r21, 0;
	selp.f32 	%f16, 0f00000000, %f15, %p4;
	lg2.approx.f32 	%f17, %f16;
	neg.f32 	%f18, %f17;
	rsqrt.approx.ftz.f32 	%f19, %f18;
	fma.rn.f32 	%f20, %f19, 0fC27C73F1, 0f42FEF829;
	fma.rn.f32 	%f21, %f20, %f19, 0fC2E4361C;
	fma.rn.f32 	%f22, %f21, %f19, 0f42714D9B;
	fma.rn.f32 	%f23, %f22, %f19, 0fC1AE51B3;
	fma.rn.f32 	%f24, %f23, %f19, 0f40CEF504;
	fma.rn.f32 	%f25, %f24, %f19, 0fBFEA9E05;
	fma.rn.f32 	%f26, %f25, %f19, 0fBCF871F4;
	fma.rn.f32 	%f27, %f26, %f19, 0f3F553775;
	mul.f32 	%f28, %f19, %f18;
	setp.eq.f32 	%p5, %f17, 0fFF800000;
	selp.f32 	%f29, 0f7F800000, %f28, %p5;
	neg.f32 	%f30, %f29;
	selp.f32 	%f31, %f29, %f30, %p4;
	mul.rn.f32 	%f32, %f27, %f31;
	fma.rn.f32 	%f33, %f32, 0fBFB504F3, 0f00000000;
	add.f32 	%f34, %f169, %f33;
	mad.lo.s32 	%r22, %r40, -1029531031, -740551042;
	shr.u32 	%r23, %r22, 15;
	and.b32  	%r24, %r23, 65534;
	cvt.rn.f32.u32 	%f35, %r24;
	neg.f32 	%f36, %f35;
	add.rn.f32 	%f37, %f14, %f36;
	setp.eq.s32 	%p6, %r24, 0;
	selp.f32 	%f38, 0f00000000, %f37, %p6;
	lg2.approx.f32 	%f39, %f38;
	neg.f32 	%f40, %f39;
	rsqrt.approx.ftz.f32 	%f41, %f40;
	fma.rn.f32 	%f42, %f41, 0fC27C73F1, 0f42FEF829;
	fma.rn.f32 	%f43, %f42, %f41, 0fC2E4361C;
	fma.rn.f32 	%f44, %f43, %f41, 0f42714D9B;
	fma.rn.f32 	%f45, %f44, %f41, 0fC1AE51B3;
	fma.rn.f32 	%f46, %f45, %f41, 0f40CEF504;
	fma.rn.f32 	%f47, %f46, %f41, 0fBFEA9E05;
	fma.rn.f32 	%f48, %f47, %f41, 0fBCF871F4;
	fma.rn.f32 	%f49, %f48, %f41, 0f3F553775;
	mul.f32 	%f50, %f41, %f40;
	setp.eq.f32 	%p7, %f39, 0fFF800000;
	selp.f32 	%f51, 0f7F800000, %f50, %p7;
	neg.f32 	%f52, %f51;
	selp.f32 	%f53, %f51, %f52, %p6;
	mul.rn.f32 	%f54, %f49, %f53;
	fma.rn.f32 	%f55, %f54, 0fBFB504F3, 0f00000000;
	add.f32 	%f56, %f34, %f55;
	mad.lo.s32 	%r25, %r40, -2139243339, -1492899873;
	shr.u32 	%r26, %r25, 15;
	and.b32  	%r27, %r26, 65534;
	cvt.rn.f32.u32 	%f57, %r27;
	neg.f32 	%f58, %f57;
	add.rn.f32 	%f59, %f14, %f58;
	setp.eq.s32 	%p8, %r27, 0;
	selp.f32 	%f60, 0f00000000, %f59, %p8;
	lg2.approx.f32 	%f61, %f60;
	neg.f32 	%f62, %f61;
	rsqrt.approx.ftz.f32 	%f63, %f62;
	fma.rn.f32 	%f64, %f63, 0fC27C73F1, 0f42FEF829;
	fma.rn.f32 	%f65, %f64, %f63, 0fC2E4361C;
	fma.rn.f32 	%f66, %f65, %f63, 0f42714D9B;
	fma.rn.f32 	%f67, %f66, %f63, 0fC1AE51B3;
	fma.rn.f32 	%f68, %f67, %f63, 0f40CEF504;
	fma.rn.f32 	%f69, %f68, %f63, 0fBFEA9E05;
	fma.rn.f32 	%f70, %f69, %f63, 0fBCF871F4;
	fma.rn.f32 	%f71, %f70, %f63, 0f3F553775;
	mul.f32 	%f72, %f63, %f62;
	setp.eq.f32 	%p9, %f61, 0fFF800000;
	selp.f32 	%f73, 0f7F800000, %f72, %p9;
	neg.f32 	%f74, %f73;
	selp.f32 	%f75, %f73, %f74, %p8;
	mul.rn.f32 	%f76, %f71, %f75;
	fma.rn.f32 	%f77, %f76, 0fBFB504F3, 0f00000000;
	add.f32 	%f78, %f56, %f77;
	mad.lo.s32 	%r40, %r40, -301564143, -698016724;
	shr.u32 	%r28, %r40, 15;
	and.b32  	%r29, %r28, 65534;
	cvt.rn.f32.u32 	%f79, %r29;
	neg.f32 	%f80, %f79;
	add.rn.f32 	%f81, %f14, %f80;
	setp.eq.s32 	%p10, %r29, 0;
	selp.f32 	%f82, 0f00000000, %f81, %p10;
	lg2.approx.f32 	%f83, %f82;
	neg.f32 	%f84, %f83;
	rsqrt.approx.ftz.f32 	%f85, %f84;
	fma.rn.f32 	%f86, %f85, 0fC27C73F1, 0f42FEF829;
	fma.rn.f32 	%f87, %f86, %f85, 0fC2E4361C;
	fma.rn.f32 	%f88, %f87, %f85, 0f42714D9B;
	fma.rn.f32 	%f89, %f88, %f85, 0fC1AE51B3;
	fma.rn.f32 	%f90, %f89, %f85, 0f40CEF504;
	fma.rn.f32 	%f91, %f90, %f85, 0fBFEA9E05;
	fma.rn.f32 	%f92, %f91, %f85, 0fBCF871F4;
	fma.rn.f32 	%f93, %f92, %f85, 0f3F553775;
	mul.f32 	%f94, %f85, %f84;
	setp.eq.f32 	%p11, %f83, 0fFF800000;
	selp.f32 	%f95, 0f7F800000, %f94, %p11;
	neg.f32 	%f96, %f95;
	selp.f32 	%f97, %f95, %f96, %p10;
	mul.rn.f32 	%f98, %f93, %f97;
	fma.rn.f32 	%f99, %f98, 0fBFB504F3, 0f00000000;
	add.f32 	%f169, %f78, %f99;
	add.s32 	%r38, %r38, 4;
	setp.ne.s32 	%p12, %r38, 0;
	@%p12 bra 	$L__BB0_5;
$L__BB0_6:
	setp.eq.s32 	%p13, %r1, 0;
	@%p13 bra 	$L__BB0_10;
	setp.eq.s32 	%p14, %r1, 1;
	mad.lo.s32 	%r9, %r40, 1103515245, 12345;
	shr.u32 	%r30, %r9, 15;
	and.b32  	%r31, %r30, 65534;
	cvt.rn.f32.u32 	%f100, %r31;
	neg.f32 	%f101, %f100;
	mov.f32 	%f102, 0f40000000;
	add.rn.f32 	%f103, %f102, %f101;
	setp.eq.s32 	%p15, %r31, 0;
	selp.f32 	%f104, 0f00000000, %f103, %p15;
	lg2.approx.f32 	%f105, %f104;
	neg.f32 	%f106, %f105;
	rsqrt.approx.ftz.f32 	%f107, %f106;
	fma.rn.f32 	%f108, %f107, 0fC27C73F1, 0f42FEF829;
	fma.rn.f32 	%f109, %f108, %f107, 0fC2E4361C;
	fma.rn.f32 	%f110, %f109, %f107, 0f42714D9B;
	fma.rn.f32 	%f111, %f110, %f107, 0fC1AE51B3;
	fma.rn.f32 	%f112, %f111, %f107, 0f40CEF504;
	fma.rn.f32 	%f113, %f112, %f107, 0fBFEA9E05;
	fma.rn.f32 	%f114, %f113, %f107, 0fBCF871F4;
	fma.rn.f32 	%f115, %f114, %f107, 0f3F553775;
	mul.f32 	%f116, %f107, %f106;
	setp.eq.f32 	%p16, %f105, 0fFF800000;
	selp.f32 	%f117, 0f7F800000, %f116, %p16;
	neg.f32 	%f118, %f117;
	selp.f32 	%f119, %f117, %f118, %p15;
	mul.rn.f32 	%f120, %f115, %f119;
	fma.rn.f32 	%f121, %f120, 0fBFB504F3, 0f00000000;
	add.f32 	%f169, %f169, %f121;
	@%p14 bra 	$L__BB0_10;
	setp.eq.s32 	%p17, %r1, 2;
	mad.lo.s32 	%r10, %r9, 1103515245, 12345;
	shr.u32 	%r32, %r10, 15;
	and.b32  	%r33, %r32, 65534;
	cvt.rn.f32.u32 	%f122, %r33;
	neg.f32 	%f123, %f122;
	mov.f32 	%f124, 0f40000000;
	add.rn.f32 	%f125, %f124, %f123;
	setp.eq.s32 	%p18, %r33, 0;
	selp.f32 	%f126, 0f00000000, %f125, %p18;
	lg2.approx.f32 	%f127, %f126;
	neg.f32 	%f128, %f127;
	rsqrt.approx.ftz.f32 	%f129, %f128;
	fma.rn.f32 	%f130, %f129, 0fC27C73F1, 0f42FEF829;
	fma.rn.f32 	%f131, %f130, %f129, 0fC2E4361C;
	fma.rn.f32 	%f132, %f131, %f129, 0f42714D9B;
	fma.rn.f32 	%f133, %f132, %f129, 0fC1AE51B3;
	fma.rn.f32 	%f134, %f133, %f129, 0f40CEF504;
	fma.rn.f32 	%f135, %f134, %f129, 0fBFEA9E05;
	fma.rn.f32 	%f136, %f135, %f129, 0fBCF871F4;
	fma.rn.f32 	%f137, %f136, %f129, 0f3F553775;
	mul.f32 	%f138, %f129, %f128;
	setp.eq.f32 	%p19, %f127, 0fFF800000;
	selp.f32 	%f139, 0f7F800000, %f138, %p19;
	neg.f32 	%f140, %f139;
	selp.f32 	%f141, %f139, %f140, %p18;
	mul.rn.f32 	%f142, %f137, %f141;
	fma.rn.f32 	%f143, %f142, 0fBFB504F3, 0f00000000;
	add.f32 	%f169, %f169, %f143;
	@%p17 bra 	$L__BB0_10;
	mad.lo.s32 	%r34, %r10, 1103515245, 12345;
	shr.u32 	%r35, %r34, 15;
	and.b32  	%r36, %r35, 65534;
	cvt.rn.f32.u32 	%f144, %r36;
	neg.f32 	%f145, %f144;
	mov.f32 	%f146, 0f40000000;
	add.rn.f32 	%f147, %f146, %f145;
	setp.eq.s32 	%p20, %r36, 0;
	selp.f32 	%f148, 0f00000000, %f147, %p20;
	lg2.approx.f32 	%f149, %f148;
	neg.f32 	%f150, %f149;
	rsqrt.approx.ftz.f32 	%f151, %f150;
	fma.rn.f32 	%f152, %f151, 0fC27C73F1, 0f42FEF829;
	fma.rn.f32 	%f153, %f152, %f151, 0fC2E4361C;
	fma.rn.f32 	%f154, %f153, %f151, 0f42714D9B;
	fma.rn.f32 	%f155, %f154, %f151, 0fC1AE51B3;
	fma.rn.f32 	%f156, %f155, %f151, 0f40CEF504;
	fma.rn.f32 	%f157, %f156, %f151, 0fBFEA9E05;
	fma.rn.f32 	%f158, %f157, %f151, 0fBCF871F4;
	fma.rn.f32 	%f159, %f158, %f151, 0f3F553775;
	mul.f32 	%f160, %f151, %f150;
	setp.eq.f32 	%p21, %f149, 0fFF800000;
	selp.f32 	%f161, 0f7F800000, %f160, %p21;
	neg.f32 	%f162, %f161;
	selp.f32 	%f163, %f161, %f162, %p20;
	mul.rn.f32 	%f164, %f159, %f163;
	fma.rn.f32 	%f165, %f164, 0fBFB504F3, 0f00000000;
	add.f32 	%f169, %f169, %f165;
$L__BB0_10:
	shl.b64 	%rd10, %rd15, 2;
	add.s64 	%rd11, %rd1, %rd10;
	st.global.f32 	[%rd11], %f169;
	add.s64 	%rd15, %rd15, %rd3;
	setp.lt.u64 	%p22, %rd15, %rd8;
	@%p22 bra 	$L__BB0_3;
$L__BB0_11:
	ret;
$L__BB0_12:
	shl.b64 	%rd12, %rd15, 2;
	add.s64 	%rd13, %rd1, %rd12;
	mov.b32 	%r37, 0;
	st.global.u32 	[%rd13], %r37;
	add.s64 	%rd15, %rd15, %rd3;
	setp.lt.u64 	%p23, %rd15, %rd8;
	@%p23 bra 	$L__BB0_12;
	bra.uni 	$L__BB0_11;

}


// ===== COMPILED SASS (sm_100) =====

	.target	sm_100

	.elftype	@"ET_EXEC"


//--------------------- .note.nv.tkinfo           --------------------------
	.section	.note.nv.tkinfo,"",@"SHT_NOTE"
	.sectionflags	@"SHF_NOTE_NV_TKINFO"
	.tkinfo
        /*0018*/ 	.word	0x00000002
        /*0030*/ 	.string	""
        /*0030*/ 	.string	"ptxas"
        /*0030*/ 	.string	"Cuda compilation tools, release 13.0, V13.0.88"
        /*0030*/ 	.string	"Build cuda_13.0.r13.0/compiler.36424714_0"
        /*0030*/ 	.string	"-arch sm_100 -m 64 "



//--------------------- .note.nv.cuinfo           --------------------------
	.section	.note.nv.cuinfo,"",@"SHT_NOTE"
	.sectionflags	@"SHF_NOTE_NV_CUINFO"
        /*0018*/ 	.short	0x0002
        /*001a*/ 	.short	0x0064
        /*001c*/ 	.short	0x0082
	.zero		2


//--------------------- .nv.info                  --------------------------
	.section	.nv.info,"",@"SHT_CUDA_INFO"
	.align	4


	//----- nvinfo : EIATTR_REGCOUNT
	.align		4
        /*0000*/ 	.byte	0x04, 0x2f
        /*0002*/ 	.short	(.L_1 - .L_0)
	.align		4
.L_0:
        /*0004*/ 	.word	index@(_Z4busyimPf)
        /*0008*/ 	.word	0x00000015


	//----- nvinfo : EIATTR_FRAME_SIZE
	.align		4
.L_1:
        /*000c*/ 	.byte	0x04, 0x11
        /*000e*/ 	.short	(.L_3 - .L_2)
	.align		4
.L_2:
        /*0010*/ 	.word	index@(_Z4busyimPf)
        /*0014*/ 	.word	0x00000000


	//----- nvinfo : EIATTR_MIN_STACK_SIZE
	.align		4
.L_3:
        /*0018*/ 	.byte	0x04, 0x12
        /*001a*/ 	.short	(.L_5 - .L_4)
	.align		4
.L_4:
        /*001c*/ 	.word	index@(_Z4busyimPf)
        /*0020*/ 	.word	0x00000000
.L_5:


//--------------------- .nv.compat                --------------------------
	.section	.nv.compat,"",@"SHT_CUDA_COMPAT_INFO"
	.align	4
        /*0000*/ 	.byte	0x02, 0x09, 0x00, 0x00, 0x02, 0x02, 0x01, 0x00, 0x02, 0x05, 0x05, 0x00, 0x03, 0x07, 0x01, 0x01
        /*0010*/ 	.byte	0x02, 0x03, 0x00, 0x00, 0x02, 0x06, 0x01, 0x00, 0x04, 0x0b, 0x08, 0x00, 0x01, 0x00, 0x00, 0x00
        /*0020*/ 	.byte	0x00, 0x00, 0x00, 0x00


//--------------------- .nv.info._Z4busyimPf      --------------------------
	.section	.nv.info._Z4busyimPf,"",@"SHT_CUDA_INFO"
	.sectionflags	@""
	.align	4


	//----- nvinfo : EIATTR_CUDA_API_VERSION
	.align		4
        /*0000*/ 	.byte	0x04, 0x37
        /*0002*/ 	.short	(.L_7 - .L_6)
.L_6:
        /*0004*/ 	.word	0x00000082


	//----- nvinfo : EIATTR_KPARAM_INFO
	.align		4
.L_7:
        /*0008*/ 	.byte	0x04, 0x17
        /*000a*/ 	.short	(.L_9 - .L_8)
.L_8:
        /*000c*/ 	.word	0x00000000
        /*0010*/ 	.short	0x0002
        /*0012*/ 	.short	0x0010
        /*0014*/ 	.byte	0x00, 0xf5, 0x21, 0x00


	//----- nvinfo : EIATTR_KPARAM_INFO
	.align		4
.L_9:
        /*0018*/ 	.byte	0x04, 0x17
        /*001a*/ 	.short	(.L_11 - .L_10)
.L_10:
        /*001c*/ 	.word	0x00000000
        /*0020*/ 	.short	0x0001
        /*0022*/ 	.short	0x0008
        /*0024*/ 	.byte	0x00, 0xf0, 0x21, 0x00


	//----- nvinfo : EIATTR_KPARAM_INFO
	.align		4
.L_11:
        /*0028*/ 	.byte	0x04, 0x17
        /*002a*/ 	.short	(.L_13 - .L_12)
.L_12:
        /*002c*/ 	.word	0x00000000
        /*0030*/ 	.short	0x0000
        /*0032*/ 	.short	0x0000
        /*0034*/ 	.byte	0x00, 0xf0, 0x11, 0x00


	//----- nvinfo : EIATTR_SPARSE_MMA_MASK
	.align		4
.L_13:
        /*0038*/ 	.byte	0x03, 0x50
        /*003a*/ 	.short	0x0000


	//----- nvinfo : EIATTR_MAXREG_COUNT
	.align		4
        /*003c*/ 	.byte	0x03, 0x1b
        /*003e*/ 	.short	0x00ff


	//----- nvinfo : EIATTR_MERCURY_ISA_VERSION
	.align		4
        /*0040*/ 	.byte	0x03, 0x5f
        /*0042*/ 	.short	0x0101


	//----- nvinfo : EIATTR_VRC_CTA_INIT_COUNT
	.align		4
        /*0044*/ 	.byte	0x02, 0x4a
	.zero		1
	.zero		1


	//----- nvinfo : EIATTR_EXIT_INSTR_OFFSETS
	.align		4
        /*0048*/ 	.byte	0x04, 0x1c
        /*004a*/ 	.short	(.L_15 - .L_14)


	//   ....[0]....
.L_14:
        /*004c*/ 	.word	0x000000a0


	//   ....[1]....
        /*0050*/ 	.word	0x00000190


	//   ....[2]....
        /*0054*/ 	.word	0x00000f40


	//----- nvinfo : EIATTR_CRS_STACK_SIZE
	.align		4
.L_15:
        /*0058*/ 	.byte	0x04, 0x1e
        /*005a*/ 	.short	(.L_17 - .L_16)
.L_16:
        /*005c*/ 	.word	0x00000000


	//----- nvinfo : EIATTR_CBANK_PARAM_SIZE
	.align		4
.L_17:
        /*0060*/ 	.byte	0x03, 0x19
        /*0062*/ 	.short	0x0018


	//----- nvinfo : EIATTR_PARAM_CBANK
	.align		4
        /*0064*/ 	.byte	0x04, 0x0a
        /*0066*/ 	.short	(.L_19 - .L_18)
	.align		4
.L_18:
        /*0068*/ 	.word	index@(.nv.constant0._Z4busyimPf)
        /*006c*/ 	.short	0x0380
        /*006e*/ 	.short	0x0018


	//----- nvinfo : EIATTR_SW_WAR
	.align		4
.L_19:
        /*0070*/ 	.byte	0x04, 0x36
        /*0072*/ 	.short	(.L_21 - .L_20)
.L_20:
        /*0074*/ 	.word	0x00000008
.L_21:


//--------------------- .nv.callgraph             --------------------------
	.section	.nv.callgraph,"",@"SHT_CUDA_CALLGRAPH"
	.align	4
	.sectionentsize	8
	.align		4
        /*0000*/ 	.word	0x00000000
	.align		4
        /*0004*/ 	.word	0xffffffff
	.align		4
        /*0008*/ 	.word	0x00000000
	.align		4
        /*000c*/ 	.word	0xfffffffe
	.align		4
        /*0010*/ 	.word	0x00000000
	.align		4
        /*0014*/ 	.word	0xfffffffd
	.align		4
        /*0018*/ 	.word	0x00000000
	.align		4
        /*001c*/ 	.word	0xfffffffc


//--------------------- .text._Z4busyimPf         --------------------------
	.section	.text._Z4busyimPf,"ax",@progbits
	.align	128
        .global         _Z4busyimPf
        .type           _Z4busyimPf,@function
        .size           _Z4busyimPf,(.L_x_7 - _Z4busyimPf)
        .other          _Z4busyimPf,@"STO_CUDA_ENTRY STV_DEFAULT"
_Z4busyimPf:
.text._Z4busyimPf:
[----:B------:R-:W-:Y:S01]  /*0000*/  LDC R1, c[0x0][0x37c] ;  /* 0x0000df00ff017b82 */ /* 0x000fe20000000800 */
[----:B------:R-:W0:Y:S07]  /*0010*/  S2R R5, SR_TID.X ;  /* 0x0000000000057919 */ /* 0x000e2e0000002100 */
[----:B------:R-:W0:Y:S01]  /*0020*/  S2UR UR4, SR_CTAID.X ;  /* 0x00000000000479c3 */ /* 0x000e220000002500 */
[----:B------:R-:W1:Y:S07]  /*0030*/  LDCU.64 UR8, c[0x0][0x388] ;  /* 0x00007100ff0877ac */ /* 0x000e6e0008000a00 */
[----:B------:R-:W0:Y:S01]  /*0040*/  LDC R0, c[0x0][0x360] ;  /* 0x0000d800ff007b82 */ /* 0x000e220000000800 */
[----:B------:R-:W2:Y:S01]  /*0050*/  LDCU UR5, c[0x0][0x370] ;  /* 0x00006e00ff0577ac */ /* 0x000ea20008000800 */
[----:B0-----:R-:W-:-:S02]  /*0060*/  IMAD R5, R0, UR4, R5 ;  /* 0x0000000400057c24 */ /* 0x001fc4000f8e0205 */
[----:B--2---:R-:W-:-:S03]  /*0070*/  IMAD R3, R0, UR5, RZ ;  /* 0x0000000500037c24 */ /* 0x004fc6000f8e02ff */
[----:B-1----:R-:W-:-:S04]  /*0080*/  ISETP.GE.U32.AND P0, PT, R5, UR8, PT ;  /* 0x0000000805007c0c */ /* 0x002fc8000bf06070 */
[----:B------:R-:W-:-:S13]  /*0090*/  ISETP.GE.U32.AND.EX P0, PT, RZ, UR9, PT, P0 ;  /* 0x00000009ff007c0c */ /* 0x000fda000bf06100 */
[----:B------:R-:W-:Y:S05]  /*00a0*/  @P0 EXIT ;  /* 0x000000000000094d */ /* 0x000fea0003800000 */
[----:B------:R-:W0:Y:S01]  /*00b0*/  LDCU UR4, c[0x0][0x380] ;  /* 0x00007000ff0477ac */ /* 0x000e220008000800 */
[----:B------:R-:W-:Y:S01]  /*00c0*/  HFMA2 R4, -RZ, RZ, 0, 0 ;  /* 0x00000000ff047431 */ /* 0x000fe200000001ff */
[----:B------:R-:W1:Y:S01]  /*00d0*/  LDCU.64 UR6, c[0x0][0x358] ;  /* 0x00006b00ff0677ac */ /* 0x000e620008000a00 */
[----:B0-----:R-:W-:-:S09]  /*00e0*/  UISETP.NE.AND UP0, UPT, UR4, URZ, UPT ;  /* 0x000000ff0400728c */ /* 0x001fd2000bf05270 */
[----:B-1----:R-:W-:Y:S05]  /*00f0*/  BRA.U UP0, `(.L_x_0) ;  /* 0x0000000100287547 */ /* 0x002fea000b800000 */
[----:B------:R-:W0:Y:S02]  /*0100*/  LDCU.64 UR4, c[0x0][0x390] ;  /* 0x00007200ff0477ac */ /* 0x000e240008000a00 */
.L_x_1:
[----:B0-----:R-:W-:-:S04]  /*0110*/  LEA R6, P0, R5, UR4, 0x2 ;  /* 0x0000000405067c11 */ /* 0x001fc8000f8010ff */
[----:B------:R-:W-:Y:S02]  /*0120*/  LEA.HI.X R7, R5, UR5, R4, 0x2, P0 ;  /* 0x0000000505077c11 */ /* 0x000fe400080f1404 */
[----:B------:R-:W-:-:S03]  /*0130*/  IADD3 R5, P0, PT, R3, R5, RZ ;  /* 0x0000000503057210 */ /* 0x000fc60007f1e0ff */
[----:B------:R1:W-:Y:S01]  /*0140*/  STG.E desc[UR6][R6.64], RZ ;  /* 0x000000ff06007986 */ /* 0x0003e2000c101906 */
[----:B------:R-:W-:Y:S02]  /*0150*/  IADD3.X R4, PT, PT, RZ, R4, RZ, P0, !PT ;  /* 0x00000004ff047210 */ /* 0x000fe400007fe4ff */
[----:B------:R-:W-:-:S04]  /*0160*/  ISETP.GE.U32.AND P0, PT, R5, UR8, PT ;  /* 0x0000000805007c0c */ /* 0x000fc8000bf06070 */
[----:B------:R-:W-:-:S13]  /*0170*/  ISETP.GE.U32.AND.EX P0, PT, R4, UR9, PT, P0 ;  /* 0x0000000904007c0c */ /* 0x000fda000bf06100 */
[----:B-1----:R-:W-:Y:S05]  /*0180*/  @!P0 BRA `(.L_x_1) ;  /* 0xfffffffc00e08947 */ /* 0x002fea000383ffff */
[----:B------:R-:W-:Y:S05]  /*0190*/  EXIT ;  /* 0x000000000000794d */ /* 0x000fea0003800000 */
.L_x_0:
[----:B------:R-:W-:Y:S02]  /*01a0*/  ULOP3.LUT UR5, UR4, 0xfffffffc, URZ, 0xc0, !UPT ;  /* 0xfffffffc04057892 */ /* 0x000fe4000f8ec0ff */
[----:B------:R-:W-:Y:S02]  /*01b0*/  ULOP3.LUT UR4, UR4, 0x3, URZ, 0xc0, !UPT ;  /* 0x0000000304047892 */ /* 0x000fe4000f8ec0ff */
[----:B------:R-:W-:-:S12]  /*01c0*/  UIADD3 UR5, UPT, UPT, -UR5, URZ, URZ ;  /* 0x000000ff05057290 */ /* 0x000fd8000fffe1ff */
.L_x_5:
[----:B------:R-:W0:Y:S01]  /*01d0*/  LDCU UR8, c[0x0][0x380] ;  /* 0x00007000ff0877ac */ /* 0x000e220008000800 */
[----:B------:R-:W-:Y:S01]  /*01e0*/  HFMA2 R6, -RZ, RZ, 0, 0 ;  /* 0x00000000ff067431 */ /* 0x000fe200000001ff */
[----:B------:R-:W-:Y:S01]  /*01f0*/  MOV R7, R5 ;  /* 0x0000000500077202 */ /* 0x000fe20000000f00 */
[----:B0-----:R-:W-:-:S09]  /*0200*/  UISETP.GE.U32.AND UP0, UPT, UR8, 0x4, UPT ;  /* 0x000000040800788c */ /* 0x001fd2000bf06070 */
[----:B------:R-:W-:Y:S05]  /*0210*/  BRA.U !UP0, `(.L_x_2) ;  /* 0x0000000508c87547 */ /* 0x000fea000b800000 */
[----:B------:R-:W-:Y:S02]  /*0220*/  MOV R6, RZ ;  /* 0x000000ff00067202 */ /* 0x000fe40000000f00 */
[----:B------:R-:W-:-:S07]  /*0230*/  MOV R14, UR5 ;  /* 0x00000005000e7c02 */ /* 0x000fce0008000f00 */
.L_x_3:
[----:B------:R-:W-:Y:S01]  /*0240*/  MOV R0, 0x41c64e6d ;  /* 0x41c64e6d00007802 */ /* 0x000fe20000000f00 */
[----:B------:R-:W-:Y:S01]  /*0250*/  HFMA2 R2, -RZ, RZ, -3.31640625, -0.0031299591064453125 ;  /* 0xc2a29a69ff027431 */ /* 0x000fe200000001ff */
[----:B------:R-:W-:Y:S02]  /*0260*/  MOV R8, 0x807dbcb5 ;  /* 0x807dbcb500087802 */ /* 0x000fe40000000f00 */
[----:B------:R-:W-:Y:S01]  /*0270*/  MOV R10, 0xee067f11 ;  /* 0xee067f11000a7802 */ /* 0x000fe20000000f00 */
[C---:B------:R-:W-:Y:S01]  /*0280*/  IMAD R0, R7.reuse, R0, 0x3039 ;  /* 0x0000303907007424 */ /* 0x040fe200078e0200 */
[----:B------:R-:W-:Y:S01]  /*0290*/  IADD3 R14, PT, PT, R14, 0x4, RZ ;  /* 0x000000040e0e7810 */ /* 0x000fe20007ffe0ff */
[----:B------:R-:W-:-:S03]  /*02a0*/  IMAD R8, R7, R8, -0x58fbd821 ;  /* 0xa70427df07087424 */ /* 0x000fc600078e0208 */
[----:B------:R-:W-:Y:S01]  /*02b0*/  SHF.R.U32.HI R0, RZ, 0xf, R0 ;  /* 0x0000000fff007819 */ /* 0x000fe20000011600 */
[C---:B------:R-:W-:Y:S01]  /*02c0*/  IMAD R2, R7.reuse, R2, -0x2c23e982 ;  /* 0xd3dc167e07027424 */ /* 0x040fe200078e0202 */
[----:B------:R-:W-:Y:S01]  /*02d0*/  SHF.R.U32.HI R8, RZ, 0xf, R8 ;  /* 0x0000000fff087819 */ /* 0x000fe20000011608 */
[----:B------:R-:W-:Y:S01]  /*02e0*/  IMAD R7, R7, R10, -0x299ae3d4 ;  /* 0xd6651c2c07077424 */ /* 0x000fe200078e020a */
[----:B------:R-:W-:Y:S02]  /*02f0*/  LOP3.LUT P1, R0, R0, 0xfffe, RZ, 0xc0, !PT ;  /* 0x0000fffe00007812 */ /* 0x000fe4000782c0ff */
[----:B------:R-:W-:Y:S02]  /*0300*/  SHF.R.U32.HI R2, RZ, 0xf, R2 ;  /* 0x0000000fff027819 */ /* 0x000fe40000011602 */
[----:B------:R-:W-:Y:S02]  /*0310*/  I2FP.F32.U32 R0, R0 ;  /* 0x0000000000007245 */ /* 0x000fe40000201000 */
[----:B------:R-:W-:-:S02]  /*0320*/  LOP3.LUT P0, R8, R8, 0xfffe, RZ, 0xc0, !PT ;  /* 0x0000fffe08087812 */ /* 0x000fc4000780c0ff */
[----:B------:R-:W-:Y:S01]  /*0330*/  LOP3.LUT P2, R2, R2, 0xfffe, RZ, 0xc0, !PT ;  /* 0x0000fffe02027812 */ /* 0x000fe2000784c0ff */
[----:B------:R-:W-:Y:S01]  /*0340*/  FADD R0, -R0, 2 ;  /* 0x4000000000007421 */ /* 0x000fe20000000100 */
[----:B------:R-:W-:Y:S02]  /*0350*/  I2FP.F32.U32 R8, R8 ;  /* 0x0000000800087245 */ /* 0x000fe40000201000 */
[----:B------:R-:W-:Y:S02]  /*0360*/  I2FP.F32.U32 R2, R2 ;  /* 0x0000000200027245 */ /* 0x000fe40000201000 */
[----:B------:R-:W-:Y:S01]  /*0370*/  FSEL R0, R0, RZ, P1 ;  /* 0x000000ff00007208 */ /* 0x000fe20000800000 */
[----:B------:R-:W-:Y:S01]  /*0380*/  FADD R8, -R8, 2 ;  /* 0x4000000008087421 */ /* 0x000fe20000000100 */
[----:B------:R-:W-:Y:S01]  /*0390*/  SHF.R.U32.HI R10, RZ, 0xf, R7 ;  /* 0x0000000fff0a7819 */ /* 0x000fe20000011607 */
[----:B------:R-:W-:Y:S01]  /*03a0*/  FADD R2, -R2, 2 ;  /* 0x4000000002027421 */ /* 0x000fe20000000100 */
[----:B------:R-:W-:-:S02]  /*03b0*/  FSETP.GEU.AND P6, PT, |R0|, 1.175494350822287508e-38, PT ;  /* 0x008000000000780b */ /* 0x000fc40003fce200 */
[----:B------:R-:W-:Y:S02]  /*03c0*/  LOP3.LUT P3, R10, R10, 0xfffe, RZ, 0xc0, !PT ;  /* 0x0000fffe0a0a7812 */ /* 0x000fe4000786c0ff */
[----:B------:R-:W-:Y:S02]  /*03d0*/  FSEL R9, R8, RZ, P0 ;  /* 0x000000ff08097208 */ /* 0x000fe40000000000 */
[----:B------:R-:W-:Y:S02]  /*03e0*/  FSEL R2, R2, RZ, P2 ;  /* 0x000000ff02027208 */ /* 0x000fe40001000000 */
[----:B------:R-:W-:Y:S02]  /*03f0*/  I2FP.F32.U32 R10, R10 ;  /* 0x0000000a000a7245 */ /* 0x000fe40000201000 */
[----:B------:R-:W-:Y:S02]  /*0400*/  FSETP.GEU.AND P4, PT, |R9|, 1.175494350822287508e-38, PT ;  /* 0x008000000900780b */ /* 0x000fe40003f8e200 */
[----:B------:R-:W-:Y:S01]  /*0410*/  FSETP.GEU.AND P5, PT, |R2|, 1.175494350822287508e-38, PT ;  /* 0x008000000200780b */ /* 0x000fe20003fae200 */
[----:B------:R-:W-:Y:S01]  /*0420*/  @!P6 FMUL R0, R0, 16777216 ;  /* 0x4b8000000000e820 */ /* 0x000fe20000400000 */
[----:B------:R-:W-:-:S03]  /*0430*/  FADD R10, -R10, 2 ;  /* 0x400000000a0a7421 */ /* 0x000fc60000000100 */
[----:B------:R-:W0:Y:S02]  /*0440*/  MUFU.LG2 R12, R0 ;  /* 0x00000000000c7308 */ /* 0x000e240000000c00 */
[----:B------:R-:W-:Y:S01]  /*0450*/  FSEL R17, R10, RZ, P3 ;  /* 0x000000ff0a117208 */ /* 0x000fe20001800000 */
[----:B------:R-:W-:-:S03]  /*0460*/  HFMA2 R10, -RZ, RZ, 3.2421875, 16264 ;  /* 0x427c73f1ff0a7431 */ /* 0x000fc600000001ff */
[----:B------:R-:W-:Y:S02]  /*0470*/  @!P4 FMUL R9, R9, 16777216 ;  /* 0x4b8000000909c820 */ /* 0x000fe40000400000 */
[----:B------:R-:W-:Y:S02]  /*0480*/  @!P5 FMUL R2, R2, 16777216 ;  /* 0x4b8000000202d820 */ /* 0x000fe40000400000 */
[----:B------:R-:W1:Y:S01]  /*0490*/  MUFU.LG2 R11, R9 ;  /* 0x00000009000b7308 */ /* 0x000e620000000c00 */
[----:B0-----:R-:W-:Y:S01]  /*04a0*/  @!P6 FADD R12, R12, -24 ;  /* 0xc1c000000c0ce421 */ /* 0x001fe20000000000 */
[----:B------:R-:W-:-:S06]  /*04b0*/  FSETP.GEU.AND P6, PT, |R17|, 1.175494350822287508e-38, PT ;  /* 0x008000001100780b */ /* 0x000fcc0003fce200 */
[----:B------:R-:W0:Y:S08]  /*04c0*/  MUFU.LG2 R8, R2 ;  /* 0x0000000200087308 */ /* 0x000e300000000c00 */
[----:B------:R-:W2:Y:S01]  /*04d0*/  MUFU.RSQ R15, -R12 ;  /* 0x8000000c000f7308 */ /* 0x000ea20000001400 */
[----:B-1----:R-:W-:Y:S01]  /*04e0*/  @!P4 FADD R11, R11, -24 ;  /* 0xc1c000000b0bc421 */ /* 0x002fe20000000000 */
[----:B------:R-:W-:-:S04]  /*04f0*/  @!P6 FMUL R17, R17, 16777216 ;  /* 0x4b8000001111e820 */ /* 0x000fc80000400000 */
[----:B------:R-:W-:Y:S02]  /*0500*/  FSETP.NEU.AND P4, PT, R11, -INF , PT ;  /* 0xff8000000b00780b */ /* 0x000fe40003f8d000 */
[----:B------:R-:W1:Y:S01]  /*0510*/  MUFU.LG2 R0, R17 ;  /* 0x0000001100007308 */ /* 0x000e620000000c00 */
[----:B0-----:R-:W-:Y:S01]  /*0520*/  @!P5 FADD R8, R8, -24 ;  /* 0xc1c000000808d421 */ /* 0x001fe20000000000 */
[----:B------:R-:W-:-:S06]  /*0530*/  FSETP.NEU.AND P5, PT, R12, -INF , PT ;  /* 0xff8000000c00780b */ /* 0x000fcc0003fad000 */
[----:B------:R-:W0:Y:S01]  /*0540*/  MUFU.RSQ R2, -R11 ;  /* 0x8000000b00027308 */ /* 0x000e220000001400 */
[----:B--2---:R-:W-:Y:S01]  /*0550*/  FFMA R16, R15, -R10, 127.48468780517578125 ;  /* 0x42fef8290f107423 */ /* 0x004fe2000000080a */
[----:B------:R-:W-:-:S03]  /*0560*/  FMUL R12, R12, -R15 ;  /* 0x8000000f0c0c7220 */ /* 0x000fc60000400000 */
[C---:B------:R-:W-:Y:S02]  /*0570*/  FFMA R16, R15.reuse, R16, -114.105682373046875 ;  /* 0xc2e4361c0f107423 */ /* 0x040fe40000000010 */
[----:B------:R-:W-:Y:S01]  /*0580*/  FSEL R12, R12, +INF , P5 ;  /* 0x7f8000000c0c7808 */ /* 0x000fe20002800000 */
[----:B------:R-:W2:Y:S01]  /*0590*/  MUFU.RSQ R13, -R8 ;  /* 0x80000008000d7308 */ /* 0x000ea20000001400 */
[----:B-1----:R-:W-:Y:S01]  /*05a0*/  @!P6 FADD R0, R0, -24 ;  /* 0xc1c000000000e421 */ /* 0x002fe20000000000 */
[C---:B------:R-:W-:Y:S01]  /*05b0*/  FFMA R16, R15.reuse, R16, 60.325786590576171875 ;  /* 0x42714d9b0f107423 */ /* 0x040fe20000000010 */
[----:B------:R-:W-:Y:S02]  /*05c0*/  FSETP.NEU.AND P6, PT, R8, -INF , PT ;  /* 0xff8000000800780b */ /* 0x000fe40003fcd000 */
[----:B------:R-:W-:Y:S01]  /*05d0*/  FSEL R12, R12, -R12, !P1 ;  /* 0x8000000c0c0c7208 */ /* 0x000fe20004800000 */
[C---:B------:R-:W-:Y:S01]  /*05e0*/  FFMA R16, R15.reuse, R16, -21.789892196655273438 ;  /* 0xc1ae51b30f107423 */ /* 0x040fe20000000010 */
[----:B------:R-:W-:Y:S01]  /*05f0*/  FSETP.NEU.AND P1, PT, R0, -INF , PT ;  /* 0xff8000000000780b */ /* 0x000fe20003f2d000 */
[----:B------:R-:W1:Y:S01]  /*0600*/  MUFU.RSQ R9, -R0 ;  /* 0x8000000000097308 */ /* 0x000e620000001400 */
[----:B0-----:R-:W-:Y:S01]  /*0610*/  FFMA R17, R2, -R10, 127.48468780517578125 ;  /* 0x42fef82902117423 */ /* 0x001fe2000000080a */
[----:B------:R-:W-:Y:S01]  /*0620*/  FFMA R16, R15, R16, 6.4674091339111328125 ;  /* 0x40cef5040f107423 */ /* 0x000fe20000000010 */
[----:B------:R-:W-:-:S02]  /*0630*/  FMUL R11, R11, -R2 ;  /* 0x800000020b0b7220 */ /* 0x000fc40000400000 */
[C---:B------:R-:W-:Y:S01]  /*0640*/  FFMA R17, R2.reuse, R17, -114.105682373046875 ;  /* 0xc2e4361c02117423 */ /* 0x040fe20000000011 */
[----:B------:R-:W-:Y:S01]  /*0650*/  FFMA R16, R15, R16, -1.8329473733901977539 ;  /* 0xbfea9e050f107423 */ /* 0x000fe20000000010 */
[----:B--2---:R-:W-:Y:S02]  /*0660*/  FFMA R18, R13, -R10, 127.48468780517578125 ;  /* 0x42fef8290d127423 */ /* 0x004fe4000000080a */
[----:B------:R-:W-:Y:S01]  /*0670*/  FFMA R17, R2, R17, 60.325786590576171875 ;  /* 0x42714d9b02117423 */ /* 0x000fe20000000011 */
[----:B------:R-:W-:Y:S01]  /*0680*/  FFMA R16, R15, R16, -0.030327774584293365479 ;  /* 0xbcf871f40f107423 */ /* 0x000fe20000000010 */
[----:B------:R-:W-:Y:S01]  /*0690*/  FMUL R8, R8, -R13 ;  /* 0x8000000d08087220 */ /* 0x000fe20000400000 */
[----:B------:R-:W-:Y:S01]  /*06a0*/  FFMA R18, R13, R18, -114.105682373046875 ;  /* 0xc2e4361c0d127423 */ /* 0x000fe20000000012 */
[C---:B------:R-:W-:Y:S01]  /*06b0*/  FFMA R17, R2.reuse, R17, -21.789892196655273438 ;  /* 0xc1ae51b302117423 */ /* 0x040fe20000000011 */
[----:B------:R-:W-:Y:S02]  /*06c0*/  FFMA R15, R15, R16, 0.8328774571418762207 ;  /* 0x3f5537750f0f7423 */ /* 0x000fe40000000010 */
[----:B------:R-:W-:Y:S01]  /*06d0*/  FFMA R18, R13, R18, 60.325786590576171875 ;  /* 0x42714d9b0d127423 */ /* 0x000fe20000000012 */
[----:B-1----:R-:W-:Y:S01]  /*06e0*/  FFMA R10, R9, -R10, 127.48468780517578125 ;  /* 0x42fef829090a7423 */ /* 0x002fe2000000080a */
[----:B------:R-:W-:-:S02]  /*06f0*/  FFMA R17, R2, R17, 6.4674091339111328125 ;  /* 0x40cef50402117423 */ /* 0x000fc40000000011 */
[----:B------:R-:W-:Y:S01]  /*0700*/  FFMA R18, R13, R18, -21.789892196655273438 ;  /* 0xc1ae51b30d127423 */ /* 0x000fe20000000012 */
[----:B------:R-:W-:Y:S01]  /*0710*/  FFMA R10, R9, R10, -114.105682373046875 ;  /* 0xc2e4361c090a7423 */ /* 0x000fe2000000000a */
[C---:B------:R-:W-:Y:S02]  /*0720*/  FFMA R17, R2.reuse, R17, -1.8329473733901977539 ;  /* 0xbfea9e0502117423 */ /* 0x040fe40000000011 */
[----:B------:R-:W-:Y:S01]  /*0730*/  FFMA R18, R13, R18, 6.4674091339111328125 ;  /* 0x40cef5040d127423 */ /* 0x000fe20000000012 */
[----:B------:R-:W-:Y:S01]  /*0740*/  FFMA R16, R9, R10, 60.325786590576171875 ;  /* 0x42714d9b09107423 */ /* 0x000fe2000000000a */
[----:B------:R-:W-:Y:S01]  /*0750*/  FFMA R17, R2, R17, -0.030327774584293365479 ;  /* 0xbcf871f402117423 */ /* 0x000fe20000000011 */
[----:B------:R-:W-:Y:S01]  /*0760*/  FSEL R10, R8, +INF , P6 ;  /* 0x7f800000080a7808 */ /* 0x000fe20003000000 */
[----:B------:R-:W-:Y:S01]  /*0770*/  FFMA R18, R13, R18, -1.8329473733901977539 ;  /* 0xbfea9e050d127423 */ /* 0x000fe20000000012 */
[----:B------:R-:W-:Y:S01]  /*0780*/  FFMA R16, R9, R16, -21.789892196655273438 ;  /* 0xc1ae51b309107423 */ /* 0x000fe20000000010 */
[----:B------:R-:W-:Y:S01]  /*0790*/  FFMA R8, R2, R17, 0.8328774571418762207 ;  /* 0x3f55377502087423 */ /* 0x000fe20000000011 */
[----:B------:R-:W-:Y:S01]  /*07a0*/  FSEL R2, R10, -R10, !P2 ;  /* 0x8000000a0a027208 */ /* 0x000fe20005000000 */
[----:B------:R-:W-:Y:S01]  /*07b0*/  FFMA R18, R13, R18, -0.030327774584293365479 ;  /* 0xbcf871f40d127423 */ /* 0x000fe20000000012 */
[----:B------:R-:W-:Y:S01]  /*07c0*/  FFMA R16, R9, R16, 6.4674091339111328125 ;  /* 0x40cef50409107423 */ /* 0x000fe20000000010 */
[----:B------:R-:W-:Y:S01]  /*07d0*/  FMUL R17, R0, -R9 ;  /* 0x8000000900117220 */ /* 0x000fe20000400000 */
[----:B------:R-:W-:Y:S01]  /*07e0*/  FMUL R0, R15, R12 ;  /* 0x0000000c0f007220 */ /* 0x000fe20000400000 */
[----:B------:R-:W-:Y:S01]  /*07f0*/  FFMA R13, R13, R18, 0.8328774571418762207 ;  /* 0x3f5537750d0d7423 */ /* 0x000fe20000000012 */
[----:B------:R-:W-:Y:S01]  /*0800*/  FSEL R10, R11, +INF , P4 ;  /* 0x7f8000000b0a7808 */ /* 0x000fe20002000000 */
[----:B------:R-:W-:Y:S01]  /*0810*/  FFMA R16, R9, R16, -1.8329473733901977539 ;  /* 0xbfea9e0509107423 */ /* 0x000fe20000000010 */
[----:B------:R-:W-:Y:S01]  /*0820*/  FSEL R17, R17, +INF , P1 ;  /* 0x7f80000011117808 */ /* 0x000fe20000800000 */
[----:B------:R-:W-:Y:S01]  /*0830*/  FMUL R2, R13, R2 ;  /* 0x000000020d027220 */ /* 0x000fe20000400000 */
[----:B------:R-:W-:Y:S01]  /*0840*/  FFMA R11, R0, -1.4142135381698608398, RZ ;  /* 0xbfb504f3000b7823 */ /* 0x000fe200000000ff */
[----:B------:R-:W-:Y:S01]  /*0850*/  FSEL R13, R10, -R10, !P0 ;  /* 0x8000000a0a0d7208 */ /* 0x000fe20004000000 */
[----:B------:R-:W-:Y:S01]  /*0860*/  FFMA R16, R9, R16, -0.030327774584293365479 ;  /* 0xbcf871f409107423 */ /* 0x000fe20000000010 */
[----:B------:R-:W-:Y:S01]  /*0870*/  ISETP.NE.AND P0, PT, R14, RZ, PT ;  /* 0x000000ff0e00720c */ /* 0x000fe20003f05270 */
[----:B------:R-:W-:Y:S01]  /*0880*/  FADD R11, R11, R6 ;  /* 0x000000060b0b7221 */ /* 0x000fe20000000000 */
[----:B------:R-:W-:Y:S01]  /*0890*/  FSEL R17, R17, -R17, !P3 ;  /* 0x8000001111117208 */ /* 0x000fe20005800000 */
[----:B------:R-:W-:Y:S01]  /*08a0*/  FFMA R16, R9, R16, 0.8328774571418762207 ;  /* 0x3f55377509107423 */ /* 0x000fe20000000010 */
[----:B------:R-:W-:Y:S01]  /*08b0*/  FFMA R6, R2, -1.4142135381698608398, RZ ;  /* 0xbfb504f302067823 */ /* 0x000fe200000000ff */
[----:B------:R-:W-:-:S02]  /*08c0*/  FMUL R0, R8, R13 ;  /* 0x0000000d08007220 */ /* 0x000fc40000400000 */
[----:B------:R-:W-:Y:S01]  /*08d0*/  FMUL R2, R16, R17 ;  /* 0x0000001110027220 */ /* 0x000fe20000400000 */
[----:B------:R-:W-:Y:S01]  /*08e0*/  FADD R6, R11, R6 ;  /* 0x000000060b067221 */ /* 0x000fe20000000000 */
[----:B------:R-:W-:Y:S02]  /*08f0*/  FFMA R9, R0, -1.4142135381698608398, RZ ;  /* 0xbfb504f300097823 */ /* 0x000fe400000000ff */
[----:B------:R-:W-:Y:S02]  /*0900*/  FFMA R11, R2, -1.4142135381698608398, RZ ;  /* 0xbfb504f3020b7823 */ /* 0x000fe400000000ff */
[----:B------:R-:W-:-:S04]  /*0910*/  FADD R6, R6, R9 ;  /* 0x0000000906067221 */ /* 0x000fc80000000000 */
[----:B------:R-:W-:Y:S01]  /*0920*/  FADD R6, R6, R11 ;  /* 0x0000000b06067221 */ /* 0x000fe20000000000 */
[----:B------:R-:W-:Y:S06]  /*0930*/  @P0 BRA `(.L_x_3) ;  /* 0xfffffff800400947 */ /* 0x000fec000383ffff */
.L_x_2:
[----:B------:R-:W-:-:S09]  /*0940*/  UISETP.NE.AND UP0, UPT, UR4, URZ, UPT ;  /* 0x000000ff0400728c */ /* 0x000fd2000bf05270 */
[----:B------:R-:W-:Y:S05]  /*0950*/  BRA.U !UP0, `(.L_x_4) ;  /* 0x0000000508507547 */ /* 0x000fea000b800000 */
[----:B------:R-:W-:Y:S01]  /*0960*/  MOV R2, 0x41c64e6d ;  /* 0x41c64e6d00027802 */ /* 0x000fe20000000f00 */
[----:B------:R-:W-:-:S04]  /*0970*/  UISETP.NE.AND UP0, UPT, UR4, 0x1, UPT ;  /* 0x000000010400788c */ /* 0x000fc8000bf05270 */
[----:B------:R-:W-:Y:S02]  /*0980*/  IMAD R13, R7, R2, 0x3039 ;  /* 0x00003039070d7424 */ /* 0x000fe400078e0202 */
[----:B------:R-:W-:-:S03]  /*0990*/  HFMA2 R7, -RZ, RZ, 3.2421875, 16264 ;  /* 0x427c73f1ff077431 */ /* 0x000fc600000001ff */
[----:B------:R-:W-:-:S04]  /*09a0*/  SHF.R.U32.HI R0, RZ, 0xf, R13 ;  /* 0x0000000fff007819 */ /* 0x000fc8000001160d */
[----:B------:R-:W-:-:S04]  /*09b0*/  LOP3.LUT P0, R0, R0, 0xfffe, RZ, 0xc0, !PT ;  /* 0x0000fffe00007812 */ /* 0x000fc8000780c0ff */
[----:B------:R-:W-:-:S05]  /*09c0*/  I2FP.F32.U32 R0, R0 ;  /* 0x0000000000007245 */ /* 0x000fca0000201000 */
[----:B------:R-:W-:-:S05]  /*09d0*/  FADD R0, -R0, 2 ;  /* 0x4000000000007421 */ /* 0x000fca0000000100 */
[----:B------:R-:W-:-:S04]  /*09e0*/  FSEL R0, R0, RZ, P0 ;  /* 0x000000ff00007208 */ /* 0x000fc80000000000 */
[----:B------:R-:W-:-:S13]  /*09f0*/  FSETP.GEU.AND P1, PT, |R0|, 1.175494350822287508e-38, PT ;  /* 0x008000000000780b */ /* 0x000fda0003f2e200 */
[----:B------:R-:W-:-:S04]  /*0a00*/  @!P1 FMUL R0, R0, 16777216 ;  /* 0x4b80000000009820 */ /* 0x000fc80000400000 */
[----:B------:R-:W0:Y:S02]  /*0a10*/  MUFU.LG2 R8, R0 ;  /* 0x0000000000087308 */ /* 0x000e240000000c00 */
[----:B0-----:R-:W-:-:S06]  /*0a20*/  @!P1 FADD R8, R8, -24 ;  /* 0xc1c0000008089421 */ /* 0x001fcc0000000000 */
[----:B------:R-:W0:Y:S01]  /*0a30*/  MUFU.RSQ R9, -R8 ;  /* 0x8000000800097308 */ /* 0x000e220000001400 */
[C---:B------:R-:W-:Y:S01]  /*0a40*/  FSETP.NEU.AND P1, PT, R8.reuse, -INF , PT ;  /* 0xff8000000800780b */ /* 0x040fe20003f2d000 */
[----:B0-----:R-:W-:Y:S01]  /*0a50*/  FFMA R10, R9, -R7, 127.48468780517578125 ;  /* 0x42fef829090a7423 */ /* 0x001fe20000000807 */
[----:B------:R-:W-:-:S03]  /*0a60*/  FMUL R11, R8, -R9 ;  /* 0x80000009080b7220 */ /* 0x000fc60000400000 */
[----:B------:R-:W-:Y:S02]  /*0a70*/  FFMA R10, R9, R10, -114.105682373046875 ;  /* 0xc2e4361c090a7423 */ /* 0x000fe4000000000a */
[----:B------:R-:W-:Y:S02]  /*0a80*/  FSEL R11, R11, +INF , P1 ;  /* 0x7f8000000b0b7808 */ /* 0x000fe40000800000 */
[----:B------:R-:W-:Y:S02]  /*0a90*/  FFMA R10, R9, R10, 60.325786590576171875 ;  /* 0x42714d9b090a7423 */ /* 0x000fe4000000000a */
[----:B------:R-:W-:Y:S02]  /*0aa0*/  FSEL R11, R11, -R11, !P0 ;  /* 0x8000000b0b0b7208 */ /* 0x000fe40004000000 */
[----:B------:R-:W-:-:S04]  /*0ab0*/  FFMA R10, R9, R10, -21.789892196655273438 ;  /* 0xc1ae51b3090a7423 */ /* 0x000fc8000000000a */
[----:B------:R-:W-:-:S04]  /*0ac0*/  FFMA R10, R9, R10, 6.4674091339111328125 ;  /* 0x40cef504090a7423 */ /* 0x000fc8000000000a */
[----:B------:R-:W-:-:S04]  /*0ad0*/  FFMA R10, R9, R10, -1.8329473733901977539 ;  /* 0xbfea9e05090a7423 */ /* 0x000fc8000000000a */
[----:B------:R-:W-:-:S04]  /*0ae0*/  FFMA R10, R9, R10, -0.030327774584293365479 ;  /* 0xbcf871f4090a7423 */ /* 0x000fc8000000000a */
[----:B------:R-:W-:-:S04]  /*0af0*/  FFMA R0, R9, R10, 0.8328774571418762207 ;  /* 0x3f55377509007423 */ /* 0x000fc8000000000a */
[----:B------:R-:W-:-:S04]  /*0b00*/  FMUL R0, R0, R11 ;  /* 0x0000000b00007220 */ /* 0x000fc80000400000 */
[----:B------:R-:W-:-:S04]  /*0b10*/  FFMA R9, R0, -1.4142135381698608398, RZ ;  /* 0xbfb504f300097823 */ /* 0x000fc800000000ff */
[----:B------:R-:W-:Y:S01]  /*0b20*/  FADD R6, R6, R9 ;  /* 0x0000000906067221 */ /* 0x000fe20000000000 */
[----:B------:R-:W-:Y:S06]  /*0b30*/  BRA.U !UP0, `(.L_x_4) ;  /* 0x0000000108d87547 */ /* 0x000fec000b800000 */
[----:B------:R-:W-:Y:S01]  /*0b40*/  IMAD R13, R13, R2, 0x3039 ;  /* 0x000030390d0d7424 */ /* 0x000fe200078e0202 */
[----:B------:R-:W-:-:S04]  /*0b50*/  UISETP.NE.AND UP0, UPT, UR4, 0x2, UPT ;  /* 0x000000020400788c */ /* 0x000fc8000bf05270 */
        /* <DEDUP_REMOVED lines=26> */
[----:B------:R-:W-:-:S05]  /*0d00*/  IMAD R2, R13, R2, 0x3039 ;  /* 0x000030390d027424 */ /* 0x000fca00078e0202 */
        /* <DEDUP_REMOVED lines=10> */
[----:B------:R-:W-:Y:S01]  /*0db0*/  FSETP.NEU.AND P1, PT, R0, -INF , PT ;  /* 0xff8000000000780b */ /* 0x000fe20003f2d000 */
[----:B0-----:R-:W-:Y:S01]  /*0dc0*/  FFMA R7, R8, -R7, 127.48468780517578125 ;  /* 0x42fef82908077423 */ /* 0x001fe20000000807 */
[----:B------:R-:W-:-:S03]  /*0dd0*/  FMUL R9, R0, -R8 ;  /* 0x8000000800097220 */ /* 0x000fc60000400000 */
[C---:B------:R-:W-:Y:S02]  /*0de0*/  FFMA R7, R8.reuse, R7, -114.105682373046875 ;  /* 0xc2e4361c08077423 */ /* 0x040fe40000000007 */
[----:B------:R-:W-:Y:S02]  /*0df0*/  FSEL R9, R9, +INF , P1 ;  /* 0x7f80000009097808 */ /* 0x000fe40000800000 */
[C---:B------:R-:W-:Y:S02]  /*0e00*/  FFMA R7, R8.reuse, R7, 60.325786590576171875 ;  /* 0x42714d9b08077423 */ /* 0x040fe40000000007 */
        /* <DEDUP_REMOVED lines=8> */
[----:B------:R-:W-:-:S07]  /*0e90*/  FADD R6, R6, R7 ;  /* 0x0000000706067221 */ /* 0x000fce0000000000 */
.L_x_4:
[----:B------:R-:W0:Y:S01]  /*0ea0*/  LDCU.64 UR8, c[0x0][0x390] ;  /* 0x00007200ff0877ac */ /* 0x000e220008000a00 */
[----:B------:R-:W1:Y:S01]  /*0eb0*/  LDCU.64 UR10, c[0x0][0x388] ;  /* 0x00007100ff0a77ac */ /* 0x000e620008000a00 */
[----:B0-----:R-:W-:-:S04]  /*0ec0*/  LEA R8, P0, R5, UR8, 0x2 ;  /* 0x0000000805087c11 */ /* 0x001fc8000f8010ff */
[----:B------:R-:W-:Y:S02]  /*0ed0*/  LEA.HI.X R9, R5, UR9, R4, 0x2, P0 ;  /* 0x0000000905097c11 */ /* 0x000fe400080f1404 */
[----:B------:R-:W-:-:S03]  /*0ee0*/  IADD3 R5, P0, PT, R3, R5, RZ ;  /* 0x0000000503057210 */ /* 0x000fc60007f1e0ff */
[----:B------:R0:W-:Y:S01]  /*0ef0*/  STG.E desc[UR6][R8.64], R6 ;  /* 0x0000000608007986 */ /* 0x0001e2000c101906 */
[----:B------:R-:W-:Y:S02]  /*0f00*/  IADD3.X R4, PT, PT, RZ, R4, RZ, P0, !PT ;  /* 0x00000004ff047210 */ /* 0x000fe400007fe4ff */
[----:B-1----:R-:W-:-:S04]  /*0f10*/  ISETP.GE.U32.AND P0, PT, R5, UR10, PT ;  /* 0x0000000a05007c0c */ /* 0x002fc8000bf06070 */
[----:B------:R-:W-:-:S13]  /*0f20*/  ISETP.GE.U32.AND.EX P0, PT, R4, UR11, PT, P0 ;  /* 0x0000000b04007c0c */ /* 0x000fda000bf06100 */
[----:B0-----:R-:W-:Y:S05]  /*0f30*/  @!P0 BRA `(.L_x_5) ;  /* 0xfffffff000a48947 */ /* 0x001fea000383ffff */
[----:B------:R-:W-:Y:S05]  /*0f40*/  EXIT ;  /* 0x000000000000794d */ /* 0x000fea0003800000 */
.L_x_6:
[----:B------:R-:W-:-:S00]  /*0f50*/  BRA `(.L_x_6) ;  /* 0xfffffffc00fc7947 */ /* 0x000fc0000383ffff */
[----:B------:R-:W-:-:S00]  /*0f60*/  NOP ;  /* 0x0000000000007918 */ /* 0x000fc00000000000 */
        /* <DEDUP_REMOVED lines=9> */
.L_x_7:


//--------------------- .nv.shared.reserved.0     --------------------------
	.section	.nv.shared.reserved.0,"aw",@nobits
	.weak		__nv_reservedSMEM_offset_0_alias
	.size		__nv_reservedSMEM_offset_0_alias, 0, 64
	.other		__nv_reservedSMEM_offset_0_alias,@"STO_CUDA_RESERVED_SHARED STV_DEFAULT"
__nv_reservedSMEM_offset_0_alias:
	.zero		0
	.zero		64


//--------------------- .nv.constant0._Z4busyimPf --------------------------
	.section	.nv.constant0._Z4busyimPf,"a",@progbits
	.sectionflags	@""
	.align	4
.nv.constant0._Z4busyimPf:
	.zero		920


//--------------------- SYMBOLS --------------------------

	.type		.nv.reservedSmem.offset0,@object
	.size		.nv.reservedSmem.offset0,0x4
